//
// Generated by NVIDIA NVVM Compiler
//
// Compiler Build ID: CL-36424714
// Cuda compilation tools, release 13.0, V13.0.88
// Based on NVVM 20.0.0
//

.version 9.0
.target sm_100
.address_size 64

	// .globl	_Z10fivePoint3N6thrust24THRUST_300001_SM_1000_NS10device_ptrIKfEENS1_IfEEii
.global .align 1 .b8 _ZN34_INTERNAL_ee048bf9_4_k_cu_a41c281f4cuda3std3__45__cpo5beginE[1];
.global .align 1 .b8 _ZN34_INTERNAL_ee048bf9_4_k_cu_a41c281f4cuda3std3__45__cpo3endE[1];
.global .align 1 .b8 _ZN34_INTERNAL_ee048bf9_4_k_cu_a41c281f4cuda3std3__45__cpo6cbeginE[1];
.global .align 1 .b8 _ZN34_INTERNAL_ee048bf9_4_k_cu_a41c281f4cuda3std3__45__cpo4cendE[1];
.global .align 1 .b8 _ZN34_INTERNAL_ee048bf9_4_k_cu_a41c281f4cuda3std3__45__cpo6rbeginE[1];
.global .align 1 .b8 _ZN34_INTERNAL_ee048bf9_4_k_cu_a41c281f4cuda3std3__45__cpo4rendE[1];
.global .align 1 .b8 _ZN34_INTERNAL_ee048bf9_4_k_cu_a41c281f4cuda3std3__45__cpo7crbeginE[1];
.global .align 1 .b8 _ZN34_INTERNAL_ee048bf9_4_k_cu_a41c281f4cuda3std3__45__cpo5crendE[1];
.global .align 1 .b8 _ZN34_INTERNAL_ee048bf9_4_k_cu_a41c281f4cuda3std3__436_GLOBAL__N__ee048bf9_4_k_cu_a41c281f6ignoreE[1];
.global .align 1 .b8 _ZN34_INTERNAL_ee048bf9_4_k_cu_a41c281f4cuda3std3__419piecewise_constructE[1];
.global .align 1 .b8 _ZN34_INTERNAL_ee048bf9_4_k_cu_a41c281f4cuda3std3__48in_placeE[1];
.global .align 1 .b8 _ZN34_INTERNAL_ee048bf9_4_k_cu_a41c281f4cuda3std3__420unreachable_sentinelE[1];
.global .align 1 .b8 _ZN34_INTERNAL_ee048bf9_4_k_cu_a41c281f4cuda3std3__47nulloptE[1];
.global .align 1 .b8 _ZN34_INTERNAL_ee048bf9_4_k_cu_a41c281f4cuda3std3__48unexpectE[1];
.global .align 1 .b8 _ZN34_INTERNAL_ee048bf9_4_k_cu_a41c281f4cuda3std6ranges3__45__cpo4swapE[1];
.global .align 1 .b8 _ZN34_INTERNAL_ee048bf9_4_k_cu_a41c281f4cuda3std6ranges3__45__cpo9iter_moveE[1];
.global .align 1 .b8 _ZN34_INTERNAL_ee048bf9_4_k_cu_a41c281f4cuda3std6ranges3__45__cpo5beginE[1];
.global .align 1 .b8 _ZN34_INTERNAL_ee048bf9_4_k_cu_a41c281f4cuda3std6ranges3__45__cpo3endE[1];
.global .align 1 .b8 _ZN34_INTERNAL_ee048bf9_4_k_cu_a41c281f4cuda3std6ranges3__45__cpo6cbeginE[1];
.global .align 1 .b8 _ZN34_INTERNAL_ee048bf9_4_k_cu_a41c281f4cuda3std6ranges3__45__cpo4cendE[1];
.global .align 1 .b8 _ZN34_INTERNAL_ee048bf9_4_k_cu_a41c281f4cuda3std6ranges3__45__cpo7advanceE[1];
.global .align 1 .b8 _ZN34_INTERNAL_ee048bf9_4_k_cu_a41c281f4cuda3std6ranges3__45__cpo9iter_swapE[1];
.global .align 1 .b8 _ZN34_INTERNAL_ee048bf9_4_k_cu_a41c281f4cuda3std6ranges3__45__cpo4nextE[1];
.global .align 1 .b8 _ZN34_INTERNAL_ee048bf9_4_k_cu_a41c281f4cuda3std6ranges3__45__cpo4prevE[1];
.global .align 1 .b8 _ZN34_INTERNAL_ee048bf9_4_k_cu_a41c281f4cuda3std6ranges3__45__cpo4dataE[1];
.global .align 1 .b8 _ZN34_INTERNAL_ee048bf9_4_k_cu_a41c281f4cuda3std6ranges3__45__cpo5cdataE[1];
.global .align 1 .b8 _ZN34_INTERNAL_ee048bf9_4_k_cu_a41c281f4cuda3std6ranges3__45__cpo4sizeE[1];
.global .align 1 .b8 _ZN34_INTERNAL_ee048bf9_4_k_cu_a41c281f4cuda3std6ranges3__45__cpo5ssizeE[1];
.global .align 1 .b8 _ZN34_INTERNAL_ee048bf9_4_k_cu_a41c281f4cuda3std6ranges3__45__cpo8distanceE[1];
.global .align 1 .b8 _ZN34_INTERNAL_ee048bf9_4_k_cu_a41c281f6thrust24THRUST_300001_SM_1000_NS8cuda_cub3parE[1];
.global .align 1 .b8 _ZN34_INTERNAL_ee048bf9_4_k_cu_a41c281f6thrust24THRUST_300001_SM_1000_NS8cuda_cub10par_nosyncE[1];
.global .align 1 .b8 _ZN34_INTERNAL_ee048bf9_4_k_cu_a41c281f6thrust24THRUST_300001_SM_1000_NS6system6detail10sequential3seqE[1];
.global .align 1 .b8 _ZN34_INTERNAL_ee048bf9_4_k_cu_a41c281f6thrust24THRUST_300001_SM_1000_NS12placeholders2_1E[1];
.global .align 1 .b8 _ZN34_INTERNAL_ee048bf9_4_k_cu_a41c281f6thrust24THRUST_300001_SM_1000_NS12placeholders2_2E[1];
.global .align 1 .b8 _ZN34_INTERNAL_ee048bf9_4_k_cu_a41c281f6thrust24THRUST_300001_SM_1000_NS12placeholders2_3E[1];
.global .align 1 .b8 _ZN34_INTERNAL_ee048bf9_4_k_cu_a41c281f6thrust24THRUST_300001_SM_1000_NS12placeholders2_4E[1];
.global .align 1 .b8 _ZN34_INTERNAL_ee048bf9_4_k_cu_a41c281f6thrust24THRUST_300001_SM_1000_NS12placeholders2_5E[1];
.global .align 1 .b8 _ZN34_INTERNAL_ee048bf9_4_k_cu_a41c281f6thrust24THRUST_300001_SM_1000_NS12placeholders2_6E[1];
.global .align 1 .b8 _ZN34_INTERNAL_ee048bf9_4_k_cu_a41c281f6thrust24THRUST_300001_SM_1000_NS12placeholders2_7E[1];
.global .align 1 .b8 _ZN34_INTERNAL_ee048bf9_4_k_cu_a41c281f6thrust24THRUST_300001_SM_1000_NS12placeholders2_8E[1];
.global .align 1 .b8 _ZN34_INTERNAL_ee048bf9_4_k_cu_a41c281f6thrust24THRUST_300001_SM_1000_NS12placeholders2_9E[1];
.global .align 1 .b8 _ZN34_INTERNAL_ee048bf9_4_k_cu_a41c281f6thrust24THRUST_300001_SM_1000_NS12placeholders3_10E[1];
.global .align 1 .b8 _ZN34_INTERNAL_ee048bf9_4_k_cu_a41c281f6thrust24THRUST_300001_SM_1000_NS3seqE[1];
.extern .shared .align 16 .b8 buffer[];

.visible .entry _Z10fivePoint3N6thrust24THRUST_300001_SM_1000_NS10device_ptrIKfEENS1_IfEEii(
	.param .align 8 .b8 _Z10fivePoint3N6thrust24THRUST_300001_SM_1000_NS10device_ptrIKfEENS1_IfEEii_param_0[8],
	.param .align 8 .b8 _Z10fivePoint3N6thrust24THRUST_300001_SM_1000_NS10device_ptrIKfEENS1_IfEEii_param_1[8],
	.param .u32 _Z10fivePoint3N6thrust24THRUST_300001_SM_1000_NS10device_ptrIKfEENS1_IfEEii_param_2,
	.param .u32 _Z10fivePoint3N6thrust24THRUST_300001_SM_1000_NS10device_ptrIKfEENS1_IfEEii_param_3
)
{
	.reg .pred 	%p<5>;
	.reg .b32 	%r<21>;
	.reg .b32 	%f<16>;
	.reg .b64 	%rd<17>;

	ld.param.u64 	%rd2, [_Z10fivePoint3N6thrust24THRUST_300001_SM_1000_NS10device_ptrIKfEENS1_IfEEii_param_1];
	ld.param.u64 	%rd3, [_Z10fivePoint3N6thrust24THRUST_300001_SM_1000_NS10device_ptrIKfEENS1_IfEEii_param_0];
	ld.param.u32 	%r6, [_Z10fivePoint3N6thrust24THRUST_300001_SM_1000_NS10device_ptrIKfEENS1_IfEEii_param_2];
	cvta.to.global.u64 	%rd1, %rd3;
	mov.u32 	%r8, %ctaid.x;
	mov.u32 	%r9, %ntid.x;
	mov.u32 	%r7, %tid.x;
	mad.lo.s32 	%r1, %r8, %r9, %r7;
	mov.u32 	%r10, %ctaid.y;
	mov.u32 	%r11, %ntid.y;
	mov.u32 	%r2, %tid.y;
	mad.lo.s32 	%r12, %r10, %r11, %r2;
	mad.lo.s32 	%r3, %r6, %r12, %r6;
	add.s32 	%r13, %r1, %r3;
	add.s32 	%r4, %r13, 1;
	mad.lo.s32 	%r14, %r2, 18, %r7;
	mul.wide.u32 	%rd4, %r4, 4;
	add.s64 	%rd5, %rd1, %rd4;
	ld.global.f32 	%f1, [%rd5];
	shl.b32 	%r15, %r14, 2;
	mov.u32 	%r16, buffer;
	add.s32 	%r5, %r16, %r15;
	st.shared.f32 	[%r5+76], %f1;
	setp.eq.s32 	%p1, %r7, 15;
	@%p1 bra 	$L__BB0_3;
	setp.ne.s32 	%p2, %r7, 0;
	@%p2 bra 	$L__BB0_4;
	mul.wide.u32 	%rd8, %r13, 4;
	add.s64 	%rd9, %rd1, %rd8;
	ld.global.f32 	%f3, [%rd9];
	st.shared.f32 	[%r5+72], %f3;
	bra.uni 	$L__BB0_4;
$L__BB0_3:
	add.s32 	%r17, %r4, 1;
	mul.wide.u32 	%rd6, %r17, 4;
	add.s64 	%rd7, %rd1, %rd6;
	ld.global.f32 	%f2, [%rd7];
	st.shared.f32 	[%r5+80], %f2;
$L__BB0_4:
	setp.eq.s32 	%p3, %r2, 15;
	@%p3 bra 	$L__BB0_7;
	setp.ne.s32 	%p4, %r2, 0;
	@%p4 bra 	$L__BB0_8;
	sub.s32 	%r20, %r4, %r6;
	mul.wide.u32 	%rd12, %r20, 4;
	add.s64 	%rd13, %rd1, %rd12;
	ld.global.f32 	%f5, [%rd13];
	st.shared.f32 	[%r5+4], %f5;
	bra.uni 	$L__BB0_8;
$L__BB0_7:
	add.s32 	%r19, %r4, %r6;
	mul.wide.u32 	%rd10, %r19, 4;
	add.s64 	%rd11, %rd1, %rd10;
	ld.global.f32 	%f4, [%rd11];
	st.shared.f32 	[%r5+148], %f4;
$L__BB0_8:
	cvta.to.global.u64 	%rd14, %rd2;
	bar.sync 	0;
	ld.shared.f32 	%f6, [%r5+4];
	ld.shared.f32 	%f7, [%r5+72];
	add.f32 	%f8, %f6, %f7;
	ld.shared.f32 	%f9, [%r5+76];
	add.f32 	%f10, %f8, %f9;
	ld.shared.f32 	%f11, [%r5+80];
	add.f32 	%f12, %f10, %f11;
	ld.shared.f32 	%f13, [%r5+148];
	add.f32 	%f14, %f12, %f13;
	mul.f32 	%f15, %f14, 0f3E4CCCCD;
	add.s64 	%rd16, %rd14, %rd4;
	st.global.f32 	[%rd16], %f15;
	ret;

}
	// .globl	_ZN3cub18CUB_300001_SM_10006detail11EmptyKernelIvEEvv
.visible .entry _ZN3cub18CUB_300001_SM_10006detail11EmptyKernelIvEEvv()
{


	ret;

}


// ===== COMPILED SASS (sm_100) =====

	.target	sm_100

	.elftype	@"ET_EXEC"


//--------------------- .note.nv.tkinfo           --------------------------
	.section	.note.nv.tkinfo,"",@"SHT_NOTE"
	.sectionflags	@"SHF_NOTE_NV_TKINFO"
	.tkinfo
        /*0018*/ 	.word	0x00000002
        /*0030*/ 	.string	""
        /*0030*/ 	.string	"ptxas"
        /*0030*/ 	.string	"Cuda compilation tools, release 13.0, V13.0.88"
        /*0030*/ 	.string	"Build cuda_13.0.r13.0/compiler.36424714_0"
        /*0030*/ 	.string	"-arch sm_100 -m 64 "



//--------------------- .note.nv.cuinfo           --------------------------
	.section	.note.nv.cuinfo,"",@"SHT_NOTE"
	.sectionflags	@"SHF_NOTE_NV_CUINFO"
        /*0018*/ 	.short	0x0002
        /*001a*/ 	.short	0x0064
        /*001c*/ 	.short	0x0082
	.zero		2


//--------------------- .nv.info                  --------------------------
	.section	.nv.info,"",@"SHT_CUDA_INFO"
	.align	4


	//----- nvinfo : EIATTR_REGCOUNT
	.align		4
        /*0000*/ 	.byte	0x04, 0x2f
        /*0002*/ 	.short	(.L_44 - .L_43)
	.align		4
.L_43:
        /*0004*/ 	.word	index@(_Z10fivePoint3N6thrust24THRUST_300001_SM_1000_NS10device_ptrIKfEENS1_IfEEii)
        /*0008*/ 	.word	0x00000012


	//----- nvinfo : EIATTR_FRAME_SIZE
	.align		4
.L_44:
        /*000c*/ 	.byte	0x04, 0x11
        /*000e*/ 	.short	(.L_46 - .L_45)
	.align		4
.L_45:
        /*0010*/ 	.word	index@(_Z10fivePoint3N6thrust24THRUST_300001_SM_1000_NS10device_ptrIKfEENS1_IfEEii)
        /*0014*/ 	.word	0x00000000


	//----- nvinfo : EIATTR_REGCOUNT
	.align		4
.L_46:
        /*0018*/ 	.byte	0x04, 0x2f
        /*001a*/ 	.short	(.L_48 - .L_47)
	.align		4
.L_47:
        /*001c*/ 	.word	index@(_ZN3cub18CUB_300001_SM_10006detail11EmptyKernelIvEEvv)
        /*0020*/ 	.word	0x00000004


	//----- nvinfo : EIATTR_FRAME_SIZE
	.align		4
.L_48:
        /*0024*/ 	.byte	0x04, 0x11
        /*0026*/ 	.short	(.L_50 - .L_49)
	.align		4
.L_49:
        /*0028*/ 	.word	index@(_ZN3cub18CUB_300001_SM_10006detail11EmptyKernelIvEEvv)
        /*002c*/ 	.word	0x00000000


	//----- nvinfo : EIATTR_MIN_STACK_SIZE
	.align		4
.L_50:
        /*0030*/ 	.byte	0x04, 0x12
        /*0032*/ 	.short	(.L_52 - .L_51)
	.align		4
.L_51:
        /*0034*/ 	.word	index@(_ZN3cub18CUB_300001_SM_10006detail11EmptyKernelIvEEvv)
        /*0038*/ 	.word	0x00000000


	//----- nvinfo : EIATTR_MIN_STACK_SIZE
	.align		4
.L_52:
        /*003c*/ 	.byte	0x04, 0x12
        /*003e*/ 	.short	(.L_54 - .L_53)
	.align		4
.L_53:
        /*0040*/ 	.word	index@(_Z10fivePoint3N6thrust24THRUST_300001_SM_1000_NS10device_ptrIKfEENS1_IfEEii)
        /*0044*/ 	.word	0x00000000
.L_54:


//--------------------- .nv.compat                --------------------------
	.section	.nv.compat,"",@"SHT_CUDA_COMPAT_INFO"
	.align	4
        /*0000*/ 	.byte	0x02, 0x09, 0x00, 0x00, 0x02, 0x02, 0x01, 0x00, 0x02, 0x05, 0x05, 0x00, 0x03, 0x07, 0x01, 0x01
        /*0010*/ 	.byte	0x02, 0x03, 0x00, 0x00, 0x02, 0x06, 0x01, 0x00, 0x04, 0x0b, 0x08, 0x00, 0x09, 0x00, 0x00, 0x00
        /*0020*/ 	.byte	0x00, 0x00, 0x00, 0x00


//--------------------- .nv.info._ZN3cub18CUB_300001_SM_10006detail11EmptyKernelIvEEvv --------------------------
	.section	.nv.info._ZN3cub18CUB_300001_SM_10006detail11EmptyKernelIvEEvv,"",@"SHT_CUDA_INFO"
	.sectionflags	@""
	.align	4


	//----- nvinfo : EIATTR_CUDA_API_VERSION
	.align		4
        /*0000*/ 	.byte	0x04, 0x37
        /*0002*/ 	.short	(.L_56 - .L_55)
.L_55:
        /*0004*/ 	.word	0x00000082


	//----- nvinfo : EIATTR_SPARSE_MMA_MASK
	.align		4
.L_56:
        /*0008*/ 	.byte	0x03, 0x50
        /*000a*/ 	.short	0x0000


	//----- nvinfo : EIATTR_MAXREG_COUNT
	.align		4
        /*000c*/ 	.byte	0x03, 0x1b
        /*000e*/ 	.short	0x00ff


	//----- nvinfo : EIATTR_MERCURY_ISA_VERSION
	.align		4
        /*0010*/ 	.byte	0x03, 0x5f
        /*0012*/ 	.short	0x0101


	//----- nvinfo : EIATTR_VRC_CTA_INIT_COUNT
	.align		4
        /*0014*/ 	.byte	0x02, 0x4a
	.zero		1
	.zero		1


	//----- nvinfo : EIATTR_EXIT_INSTR_OFFSETS
	.align		4
        /*0018*/ 	.byte	0x04, 0x1c
        /*001a*/ 	.short	(.L_58 - .L_57)


	//   ....[0]....
.L_57:
        /*001c*/ 	.word	0x00000010


	//----- nvinfo : EIATTR_SW_WAR
	.align		4
.L_58:
        /*0020*/ 	.byte	0x04, 0x36
        /*0022*/ 	.short	(.L_60 - .L_59)
.L_59:
        /*0024*/ 	.word	0x00000008
.L_60:


//--------------------- .nv.info._Z10fivePoint3N6thrust24THRUST_300001_SM_1000_NS10device_ptrIKfEENS1_IfEEii --------------------------
	.section	.nv.info._Z10fivePoint3N6thrust24THRUST_300001_SM_1000_NS10device_ptrIKfEENS1_IfEEii,"",@"SHT_CUDA_INFO"
	.sectionflags	@""
	.align	4


	//----- nvinfo : EIATTR_CUDA_API_VERSION
	.align		4
        /*0000*/ 	.byte	0x04, 0x37
        /*0002*/ 	.short	(.L_62 - .L_61)
.L_61:
        /*0004*/ 	.word	0x00000082


	//----- nvinfo : EIATTR_KPARAM_INFO
	.align		4
.L_62:
        /*0008*/ 	.byte	0x04, 0x17
        /*000a*/ 	.short	(.L_64 - .L_63)
.L_63:
        /*000c*/ 	.word	0x00000000
        /*0010*/ 	.short	0x0003
        /*0012*/ 	.short	0x0014
        /*0014*/ 	.byte	0x00, 0xf0, 0x11, 0x00


	//----- nvinfo : EIATTR_KPARAM_INFO
	.align		4
.L_64:
        /*0018*/ 	.byte	0x04, 0x17
        /*001a*/ 	.short	(.L_66 - .L_65)
.L_65:
        /*001c*/ 	.word	0x00000000
        /*0020*/ 	.short	0x0002
        /*0022*/ 	.short	0x0010
        /*0024*/ 	.byte	0x00, 0xf0, 0x11, 0x00


	//----- nvinfo : EIATTR_KPARAM_INFO
	.align		4
.L_66:
        /*0028*/ 	.byte	0x04, 0x17
        /*002a*/ 	.short	(.L_68 - .L_67)
.L_67:
        /*002c*/ 	.word	0x00000000
        /*0030*/ 	.short	0x0001
        /*0032*/ 	.short	0x0008
        /*0034*/ 	.byte	0x00, 0xf0, 0x21, 0x00


	//----- nvinfo : EIATTR_KPARAM_INFO
	.align		4
.L_68:
        /*0038*/ 	.byte	0x04, 0x17
        /*003a*/ 	.short	(.L_70 - .L_69)
.L_69:
        /*003c*/ 	.word	0x00000000
        /*0040*/ 	.short	0x0000
        /*0042*/ 	.short	0x0000
        /*0044*/ 	.byte	0x00, 0xf0, 0x21, 0x00


	//----- nvinfo : EIATTR_SPARSE_MMA_MASK
	.align		4
.L_70:
        /*0048*/ 	.byte	0x03, 0x50
        /*004a*/ 	.short	0x0000


	//----- nvinfo : EIATTR_MAXREG_COUNT
	.align		4
        /*004c*/ 	.byte	0x03, 0x1b
        /*004e*/ 	.short	0x00ff


	//----- nvinfo : EIATTR_NUM_BARRIERS
	.align		4
        /*0050*/ 	.byte	0x02, 0x4c
        /*0052*/ 	.byte	0x01
	.zero		1


	//----- nvinfo : EIATTR_MERCURY_ISA_VERSION
	.align		4
        /*0054*/ 	.byte	0x03, 0x5f
        /*0056*/ 	.short	0x0101


	//----- nvinfo : EIATTR_VRC_CTA_INIT_COUNT
	.align		4
        /*0058*/ 	.byte	0x02, 0x4a
	.zero		1
	.zero		1


	//----- nvinfo : EIATTR_EXIT_INSTR_OFFSETS
	.align		4
        /*005c*/ 	.byte	0x04, 0x1c
        /*005e*/ 	.short	(.L_72 - .L_71)


	//   ....[0]....
.L_71:
        /*0060*/ 	.word	0x00000420


	//----- nvinfo : EIATTR_CRS_STACK_SIZE
	.align		4
.L_72:
        /*0064*/ 	.byte	0x04, 0x1e
        /*0066*/ 	.short	(.L_74 - .L_73)
.L_73:
        /*0068*/ 	.word	0x00000000


	//----- nvinfo : EIATTR_CBANK_PARAM_SIZE
	.align		4
.L_74:
        /*006c*/ 	.byte	0x03, 0x19
        /*006e*/ 	.short	0x0018


	//----- nvinfo : EIATTR_PARAM_CBANK
	.align		4
        /*0070*/ 	.byte	0x04, 0x0a
        /*0072*/ 	.short	(.L_76 - .L_75)
	.align		4
.L_75:
        /*0074*/ 	.word	index@(.nv.constant0._Z10fivePoint3N6thrust24THRUST_300001_SM_1000_NS10device_ptrIKfEENS1_IfEEii)
        /*0078*/ 	.short	0x0380
        /*007a*/ 	.short	0x0018


	//----- nvinfo : EIATTR_SW_WAR
	.align		4
.L_76:
        /*007c*/ 	.byte	0x04, 0x36
        /*007e*/ 	.short	(.L_78 - .L_77)
.L_77:
        /*0080*/ 	.word	0x00000008
.L_78:


//--------------------- .nv.callgraph             --------------------------
	.section	.nv.callgraph,"",@"SHT_CUDA_CALLGRAPH"
	.align	4
	.sectionentsize	8
	.align		4
        /*0000*/ 	.word	0x00000000
	.align		4
        /*0004*/ 	.word	0xffffffff
	.align		4
        /*0008*/ 	.word	0x00000000
	.align		4
        /*000c*/ 	.word	0xfffffffe
	.align		4
        /*0010*/ 	.word	0x00000000
	.align		4
        /*0014*/ 	.word	0xfffffffd
	.align		4
        /*0018*/ 	.word	0x00000000
	.align		4
        /*001c*/ 	.word	0xfffffffc


//--------------------- .nv.constant4             --------------------------
	.section	.nv.constant4,"a",@progbits
	.align	8
	.align		8
.nv.constant4:
        /*0000*/ 	.dword	_ZN34_INTERNAL_ee048bf9_4_k_cu_a41c281f4cuda3std3__45__cpo5beginE
	.align		8
        /*0008*/ 	.dword	_ZN34_INTERNAL_ee048bf9_4_k_cu_a41c281f4cuda3std3__45__cpo3endE
	.align		8
        /*0010*/ 	.dword	_ZN34_INTERNAL_ee048bf9_4_k_cu_a41c281f4cuda3std3__45__cpo6cbeginE
	.align		8
        /*0018*/ 	.dword	_ZN34_INTERNAL_ee048bf9_4_k_cu_a41c281f4cuda3std3__45__cpo4cendE
	.align		8
        /*0020*/ 	.dword	_ZN34_INTERNAL_ee048bf9_4_k_cu_a41c281f4cuda3std3__45__cpo6rbeginE
	.align		8
        /*0028*/ 	.dword	_ZN34_INTERNAL_ee048bf9_4_k_cu_a41c281f4cuda3std3__45__cpo4rendE
	.align		8
        /*0030*/ 	.dword	_ZN34_INTERNAL_ee048bf9_4_k_cu_a41c281f4cuda3std3__45__cpo7crbeginE
	.align		8
        /*0038*/ 	.dword	_ZN34_INTERNAL_ee048bf9_4_k_cu_a41c281f4cuda3std3__45__cpo5crendE
	.align		8
        /*0040*/ 	.dword	_ZN34_INTERNAL_ee048bf9_4_k_cu_a41c281f4cuda3std3__436_GLOBAL__N__ee048bf9_4_k_cu_a41c281f6ignoreE
	.align		8
        /*0048*/ 	.dword	_ZN34_INTERNAL_ee048bf9_4_k_cu_a41c281f4cuda3std3__419piecewise_constructE
	.align		8
        /*0050*/ 	.dword	_ZN34_INTERNAL_ee048bf9_4_k_cu_a41c281f4cuda3std3__48in_placeE
	.align		8
        /*0058*/ 	.dword	_ZN34_INTERNAL_ee048bf9_4_k_cu_a41c281f4cuda3std3__420unreachable_sentinelE
	.align		8
        /*0060*/ 	.dword	_ZN34_INTERNAL_ee048bf9_4_k_cu_a41c281f4cuda3std3__47nulloptE
	.align		8
        /*0068*/ 	.dword	_ZN34_INTERNAL_ee048bf9_4_k_cu_a41c281f4cuda3std3__48unexpectE
	.align		8
        /*0070*/ 	.dword	_ZN34_INTERNAL_ee048bf9_4_k_cu_a41c281f4cuda3std6ranges3__45__cpo4swapE
	.align		8
        /*0078*/ 	.dword	_ZN34_INTERNAL_ee048bf9_4_k_cu_a41c281f4cuda3std6ranges3__45__cpo9iter_moveE
	.align		8
        /*0080*/ 	.dword	_ZN34_INTERNAL_ee048bf9_4_k_cu_a41c281f4cuda3std6ranges3__45__cpo5beginE
	.align		8
        /*0088*/ 	.dword	_ZN34_INTERNAL_ee048bf9_4_k_cu_a41c281f4cuda3std6ranges3__45__cpo3endE
	.align		8
        /*0090*/ 	.dword	_ZN34_INTERNAL_ee048bf9_4_k_cu_a41c281f4cuda3std6ranges3__45__cpo6cbeginE
	.align		8
        /*0098*/ 	.dword	_ZN34_INTERNAL_ee048bf9_4_k_cu_a41c281f4cuda3std6ranges3__45__cpo4cendE
	.align		8
        /*00a0*/ 	.dword	_ZN34_INTERNAL_ee048bf9_4_k_cu_a41c281f4cuda3std6ranges3__45__cpo7advanceE
	.align		8
        /*00a8*/ 	.dword	_ZN34_INTERNAL_ee048bf9_4_k_cu_a41c281f4cuda3std6ranges3__45__cpo9iter_swapE
	.align		8
        /*00b0*/ 	.dword	_ZN34_INTERNAL_ee048bf9_4_k_cu_a41c281f4cuda3std6ranges3__45__cpo4nextE
	.align		8
        /*00b8*/ 	.dword	_ZN34_INTERNAL_ee048bf9_4_k_cu_a41c281f4cuda3std6ranges3__45__cpo4prevE
	.align		8
        /*00c0*/ 	.dword	_ZN34_INTERNAL_ee048bf9_4_k_cu_a41c281f4cuda3std6ranges3__45__cpo4dataE
	.align		8
        /*00c8*/ 	.dword	_ZN34_INTERNAL_ee048bf9_4_k_cu_a41c281f4cuda3std6ranges3__45__cpo5cdataE
	.align		8
        /*00d0*/ 	.dword	_ZN34_INTERNAL_ee048bf9_4_k_cu_a41c281f4cuda3std6ranges3__45__cpo4sizeE
	.align		8
        /*00d8*/ 	.dword	_ZN34_INTERNAL_ee048bf9_4_k_cu_a41c281f4cuda3std6ranges3__45__cpo5ssizeE
	.align		8
        /*00e0*/ 	.dword	_ZN34_INTERNAL_ee048bf9_4_k_cu_a41c281f4cuda3std6ranges3__45__cpo8distanceE
	.align		8
        /*00e8*/ 	.dword	_ZN34_INTERNAL_ee048bf9_4_k_cu_a41c281f6thrust24THRUST_300001_SM_1000_NS8cuda_cub3parE
	.align		8
        /*00f0*/ 	.dword	_ZN34_INTERNAL_ee048bf9_4_k_cu_a41c281f6thrust24THRUST_300001_SM_1000_NS8cuda_cub10par_nosyncE
	.align		8
        /*00f8*/ 	.dword	_ZN34_INTERNAL_ee048bf9_4_k_cu_a41c281f6thrust24THRUST_300001_SM_1000_NS6system6detail10sequential3seqE
	.align		8
        /*0100*/ 	.dword	_ZN34_INTERNAL_ee048bf9_4_k_cu_a41c281f6thrust24THRUST_300001_SM_1000_NS12placeholders2_1E
	.align		8
        /*0108*/ 	.dword	_ZN34_INTERNAL_ee048bf9_4_k_cu_a41c281f6thrust24THRUST_300001_SM_1000_NS12placeholders2_2E
	.align		8
        /*0110*/ 	.dword	_ZN34_INTERNAL_ee048bf9_4_k_cu_a41c281f6thrust24THRUST_300001_SM_1000_NS12placeholders2_3E
	.align		8
        /*0118*/ 	.dword	_ZN34_INTERNAL_ee048bf9_4_k_cu_a41c281f6thrust24THRUST_300001_SM_1000_NS12placeholders2_4E
	.align		8
        /*0120*/ 	.dword	_ZN34_INTERNAL_ee048bf9_4_k_cu_a41c281f6thrust24THRUST_300001_SM_1000_NS12placeholders2_5E
	.align		8
        /*0128*/ 	.dword	_ZN34_INTERNAL_ee048bf9_4_k_cu_a41c281f6thrust24THRUST_300001_SM_1000_NS12placeholders2_6E
	.align		8
        /*0130*/ 	.dword	_ZN34_INTERNAL_ee048bf9_4_k_cu_a41c281f6thrust24THRUST_300001_SM_1000_NS12placeholders2_7E
	.align		8
        /*0138*/ 	.dword	_ZN34_INTERNAL_ee048bf9_4_k_cu_a41c281f6thrust24THRUST_300001_SM_1000_NS12placeholders2_8E
	.align		8
        /*0140*/ 	.dword	_ZN34_INTERNAL_ee048bf9_4_k_cu_a41c281f6thrust24THRUST_300001_SM_1000_NS12placeholders2_9E
	.align		8
        /*0148*/ 	.dword	_ZN34_INTERNAL_ee048bf9_4_k_cu_a41c281f6thrust24THRUST_300001_SM_1000_NS12placeholders3_10E
	.align		8
        /*0150*/ 	.dword	_ZN34_INTERNAL_ee048bf9_4_k_cu_a41c281f6thrust24THRUST_300001_SM_1000_NS3seqE


//--------------------- .text._ZN3cub18CUB_300001_SM_10006detail11EmptyKernelIvEEvv --------------------------
	.section	.text._ZN3cub18CUB_300001_SM_10006detail11EmptyKernelIvEEvv,"ax",@progbits
	.align	128
        .global         _ZN3cub18CUB_300001_SM_10006detail11EmptyKernelIvEEvv
        .type           _ZN3cub18CUB_300001_SM_10006detail11EmptyKernelIvEEvv,@function
        .size           _ZN3cub18CUB_300001_SM_10006detail11EmptyKernelIvEEvv,(.L_x_8 - _ZN3cub18CUB_300001_SM_10006detail11EmptyKernelIvEEvv)
        .other          _ZN3cub18CUB_300001_SM_10006detail11EmptyKernelIvEEvv,@"STO_CUDA_ENTRY STV_DEFAULT"
_ZN3cub18CUB_300001_SM_10006detail11EmptyKernelIvEEvv:
.text._ZN3cub18CUB_300001_SM_10006detail11EmptyKernelIvEEvv:
[----:B------:R-:W-:Y:S01]  /*0000*/  LDC R1, c[0x0][0x37c] ;  /* 0x0000df00ff017b82 */ /* 0x000fe20000000800 */
[----:B------:R-:W-:Y:S05]  /*0010*/  EXIT ;  /* 0x000000000000794d */ /* 0x000fea0003800000 */
.L_x_0:
[----:B------:R-:W-:-:S00]  /*0020*/  BRA `(.L_x_0) ;  /* 0xfffffffc00fc7947 */ /* 0x000fc0000383ffff */
[----:B------:R-:W-:-:S00]  /*0030*/  NOP ;  /* 0x0000000000007918 */ /* 0x000fc00000000000 */
        /* <DEDUP_REMOVED lines=12> */
.L_x_8:


//--------------------- .text._Z10fivePoint3N6thrust24THRUST_300001_SM_1000_NS10device_ptrIKfEENS1_IfEEii --------------------------
	.section	.text._Z10fivePoint3N6thrust24THRUST_300001_SM_1000_NS10device_ptrIKfEENS1_IfEEii,"ax",@progbits
	.align	128
        .global         _Z10fivePoint3N6thrust24THRUST_300001_SM_1000_NS10device_ptrIKfEENS1_IfEEii
        .type           _Z10fivePoint3N6thrust24THRUST_300001_SM_1000_NS10device_ptrIKfEENS1_IfEEii,@function
        .size           _Z10fivePoint3N6thrust24THRUST_300001_SM_1000_NS10device_ptrIKfEENS1_IfEEii,(.L_x_9 - _Z10fivePoint3N6thrust24THRUST_300001_SM_1000_NS10device_ptrIKfEENS1_IfEEii)
        .other          _Z10fivePoint3N6thrust24THRUST_300001_SM_1000_NS10device_ptrIKfEENS1_IfEEii,@"STO_CUDA_ENTRY STV_DEFAULT"
_Z10fivePoint3N6thrust24THRUST_300001_SM_1000_NS10device_ptrIKfEENS1_IfEEii:
.text._Z10fivePoint3N6thrust24THRUST_300001_SM_1000_NS10device_ptrIKfEENS1_IfEEii:
[----:B------:R-:W-:Y:S01]  /*0000*/  LDC R1, c[0x0][0x37c] ;  /* 0x0000df00ff017b82 */ /* 0x000fe20000000800 */
[----:B------:R-:W0:Y:S07]  /*0010*/  S2R R8, SR_TID.Y ;  /* 0x0000000000087919 */ /* 0x000e2e0000002200 */
[----:B------:R-:W1:Y:S01]  /*0020*/  LDC R0, c[0x0][0x360] ;  /* 0x0000d800ff007b82 */ /* 0x000e620000000800 */
[----:B------:R-:W2:Y:S01]  /*0030*/  LDCU.64 UR6, c[0x0][0x358] ;  /* 0x00006b00ff0677ac */ /* 0x000ea20008000a00 */
[----:B------:R-:W1:Y:S06]  /*0040*/  S2R R13, SR_TID.X ;  /* 0x00000000000d7919 */ /* 0x000e6c0000002100 */
[----:B------:R-:W0:Y:S08]  /*0050*/  S2UR UR5, SR_CTAID.Y ;  /* 0x00000000000579c3 */ /* 0x000e300000002600 */
[----:B------:R-:W0:Y:S08]  /*0060*/  LDC R4, c[0x0][0x364] ;  /* 0x0000d900ff047b82 */ /* 0x000e300000000800 */
[----:B------:R-:W1:Y:S08]  /*0070*/  S2UR UR4, SR_CTAID.X ;  /* 0x00000000000479c3 */ /* 0x000e700000002500 */
[----:B------:R-:W3:Y:S08]  /*0080*/  LDC R10, c[0x0][0x390] ;  /* 0x0000e400ff0a7b82 */ /* 0x000ef00000000800 */
[----:B------:R-:W4:Y:S01]  /*0090*/  LDC.64 R2, c[0x0][0x380] ;  /* 0x0000e000ff027b82 */ /* 0x000f220000000a00 */
[----:B0-----:R-:W-:-:S02]  /*00a0*/  IMAD R4, R4, UR5, R8 ;  /* 0x0000000504047c24 */ /* 0x001fc4000f8e0208 */
[----:B-1----:R-:W-:Y:S02]  /*00b0*/  IMAD R0, R0, UR4, R13 ;  /* 0x0000000400007c24 */ /* 0x002fe4000f8e020d */
[----:B---3--:R-:W-:-:S05]  /*00c0*/  IMAD R5, R4, R10, R10 ;  /* 0x0000000a04057224 */ /* 0x008fca00078e020a */
[----:B------:R-:W-:-:S04]  /*00d0*/  IADD3 R9, PT, PT, R0, R5, RZ ;  /* 0x0000000500097210 */ /* 0x000fc80007ffe0ff */
[----:B------:R-:W-:-:S05]  /*00e0*/  IADD3 R5, PT, PT, R9, 0x1, RZ ;  /* 0x0000000109057810 */ /* 0x000fca0007ffe0ff */
[----:B----4-:R-:W-:-:S06]  /*00f0*/  IMAD.WIDE.U32 R6, R5, 0x4, R2 ;  /* 0x0000000405067825 */ /* 0x010fcc00078e0002 */
[----:B--2---:R-:W2:Y:S01]  /*0100*/  LDG.E R6, desc[UR6][R6.64] ;  /* 0x0000000606067981 */ /* 0x004ea2000c1e1900 */
[----:B------:R-:W0:Y:S01]  /*0110*/  S2UR UR5, SR_CgaCtaId ;  /* 0x00000000000579c3 */ /* 0x000e220000008800 */
[----:B------:R-:W-:Y:S01]  /*0120*/  UMOV UR4, 0x400 ;  /* 0x0000040000047882 */ /* 0x000fe20000000000 */
[----:B------:R-:W-:Y:S01]  /*0130*/  IMAD R0, R8, 0x12, R13 ;  /* 0x0000001208007824 */ /* 0x000fe200078e020d */
[----:B------:R-:W-:Y:S01]  /*0140*/  ISETP.NE.AND P0, PT, R13, 0xf, PT ;  /* 0x0000000f0d00780c */ /* 0x000fe20003f05270 */
[----:B------:R-:W-:Y:S01]  /*0150*/  BSSY.RECONVERGENT B0, `(.L_x_1) ;  /* 0x000000f000007945 */ /* 0x000fe20003800200 */
[----:B0-----:R-:W-:-:S06]  /*0160*/  ULEA UR4, UR5, UR4, 0x18 ;  /* 0x0000000405047291 */ /* 0x001fcc000f8ec0ff */
[----:B------:R-:W-:-:S05]  /*0170*/  LEA R11, R0, UR4, 0x2 ;  /* 0x00000004000b7c11 */ /* 0x000fca000f8e10ff */
[----:B--2---:R0:W-:Y:S01]  /*0180*/  STS [R11+0x4c], R6 ;  /* 0x00004c060b007388 */ /* 0x0041e20000000800 */
[----:B------:R-:W-:Y:S05]  /*0190*/  @!P0 BRA `(.L_x_2) ;  /* 0x0000000000188947 */ /* 0x000fea0003800000 */
[----:B------:R-:W-:-:S13]  /*01a0*/  ISETP.NE.AND P0, PT, R13, RZ, PT ;  /* 0x000000ff0d00720c */ /* 0x000fda0003f05270 */
[----:B------:R-:W-:Y:S05]  /*01b0*/  @P0 BRA `(.L_x_3) ;  /* 0x0000000000200947 */ /* 0x000fea0003800000 */
[----:B0-----:R-:W-:-:S06]  /*01c0*/  IMAD.WIDE.U32 R6, R9, 0x4, R2 ;  /* 0x0000000409067825 */ /* 0x001fcc00078e0002 */
[----:B------:R-:W2:Y:S04]  /*01d0*/  LDG.E R6, desc[UR6][R6.64] ;  /* 0x0000000606067981 */ /* 0x000ea8000c1e1900 */
[----:B--2---:R1:W-:Y:S01]  /*01e0*/  STS [R11+0x48], R6 ;  /* 0x000048060b007388 */ /* 0x0043e20000000800 */
[----:B------:R-:W-:Y:S05]  /*01f0*/  BRA `(.L_x_3) ;  /* 0x0000000000107947 */ /* 0x000fea0003800000 */
.L_x_2:
[----:B------:R-:W-:-:S05]  /*0200*/  IADD3 R7, PT, PT, R9, 0x2, RZ ;  /* 0x0000000209077810 */ /* 0x000fca0007ffe0ff */
[----:B0-----:R-:W-:-:S06]  /*0210*/  IMAD.WIDE.U32 R6, R7, 0x4, R2 ;  /* 0x0000000407067825 */ /* 0x001fcc00078e0002 */
[----:B------:R-:W2:Y:S04]  /*0220*/  LDG.E R6, desc[UR6][R6.64] ;  /* 0x0000000606067981 */ /* 0x000ea8000c1e1900 */
[----:B--2---:R0:W-:Y:S02]  /*0230*/  STS [R11+0x50], R6 ;  /* 0x000050060b007388 */ /* 0x0041e40000000800 */
.L_x_3:
[----:B------:R-:W-:Y:S05]  /*0240*/  BSYNC.RECONVERGENT B0 ;  /* 0x0000000000007941 */ /* 0x000fea0003800200 */
.L_x_1:
[----:B------:R-:W-:Y:S01]  /*0250*/  ISETP.NE.AND P0, PT, R8, 0xf, PT ;  /* 0x0000000f0800780c */ /* 0x000fe20003f05270 */
[----:B------:R-:W-:-:S12]  /*0260*/  BSSY.RECONVERGENT B0, `(.L_x_4) ;  /* 0x000000d000007945 */ /* 0x000fd80003800200 */
[----:B------:R-:W-:Y:S05]  /*0270*/  @!P0 BRA `(.L_x_5) ;  /* 0x00000000001c8947 */ /* 0x000fea0003800000 */
[----:B------:R-:W-:-:S13]  /*0280*/  ISETP.NE.AND P0, PT, R8, RZ, PT ;  /* 0x000000ff0800720c */ /* 0x000fda0003f05270 */
[----:B------:R-:W-:Y:S05]  /*0290*/  @P0 BRA `(.L_x_6) ;  /* 0x0000000000240947 */ /* 0x000fea0003800000 */
[----:B------:R-:W-:-:S05]  /*02a0*/  IADD3 R7, PT, PT, R5, -R10, RZ ;  /* 0x8000000a05077210 */ /* 0x000fca0007ffe0ff */
[----:B------:R-:W-:-:S06]  /*02b0*/  IMAD.WIDE.U32 R2, R7, 0x4, R2 ;  /* 0x0000000407027825 */ /* 0x000fcc00078e0002 */
[----:B------:R-:W2:Y:S04]  /*02c0*/  LDG.E R2, desc[UR6][R2.64] ;  /* 0x0000000602027981 */ /* 0x000ea8000c1e1900 */
[----:B--2---:R3:W-:Y:S01]  /*02d0*/  STS [R11+0x4], R2 ;  /* 0x000004020b007388 */ /* 0x0047e20000000800 */
[----:B------:R-:W-:Y:S05]  /*02e0*/  BRA `(.L_x_6) ;  /* 0x0000000000107947 */ /* 0x000fea0003800000 */
.L_x_5:
[----:B------:R-:W-:-:S05]  /*02f0*/  IADD3 R7, PT, PT, R5, R10, RZ ;  /* 0x0000000a05077210 */ /* 0x000fca0007ffe0ff */
[----:B------:R-:W-:-:S06]  /*0300*/  IMAD.WIDE.U32 R2, R7, 0x4, R2 ;  /* 0x0000000407027825 */ /* 0x000fcc00078e0002 */
[----:B------:R-:W2:Y:S04]  /*0310*/  LDG.E R2, desc[UR6][R2.64] ;  /* 0x0000000602027981 */ /* 0x000ea8000c1e1900 */
[----:B--2---:R2:W-:Y:S02]  /*0320*/  STS [R11+0x94], R2 ;  /* 0x000094020b007388 */ /* 0x0045e40000000800 */
.L_x_6:
[----:B------:R-:W-:Y:S05]  /*0330*/  BSYNC.RECONVERGENT B0 ;  /* 0x0000000000007941 */ /* 0x000fea0003800200 */
.L_x_4:
[----:B------:R-:W-:Y:S08]  /*0340*/  BAR.SYNC.DEFER_BLOCKING 0x0 ;  /* 0x0000000000007b1d */ /* 0x000ff00000010000 */
[----:B--23--:R-:W2:Y:S01]  /*0350*/  LDC.64 R2, c[0x0][0x388] ;  /* 0x0000e200ff027b82 */ /* 0x00cea20000000a00 */
[----:B------:R-:W-:Y:S04]  /*0360*/  LDS R0, [R11+0x4] ;  /* 0x000004000b007984 */ /* 0x000fe80000000800 */
[----:B------:R-:W3:Y:S01]  /*0370*/  LDS R7, [R11+0x48] ;  /* 0x000048000b077984 */ /* 0x000ee20000000800 */
[----:B--2---:R-:W-:-:S03]  /*0380*/  IMAD.WIDE.U32 R2, R5, 0x4, R2 ;  /* 0x0000000405027825 */ /* 0x004fc600078e0002 */
[----:B------:R-:W2:Y:S04]  /*0390*/  LDS R9, [R11+0x4c] ;  /* 0x00004c000b097984 */ /* 0x000ea80000000800 */
[----:B------:R-:W4:Y:S04]  /*03a0*/  LDS R13, [R11+0x50] ;  /* 0x000050000b0d7984 */ /* 0x000f280000000800 */
[----:B------:R-:W5:Y:S01]  /*03b0*/  LDS R15, [R11+0x94] ;  /* 0x000094000b0f7984 */ /* 0x000f620000000800 */
[----:B---3--:R-:W-:-:S04]  /*03c0*/  FADD R0, R0, R7 ;  /* 0x0000000700007221 */ /* 0x008fc80000000000 */
[----:B--2---:R-:W-:-:S04]  /*03d0*/  FADD R0, R0, R9 ;  /* 0x0000000900007221 */ /* 0x004fc80000000000 */
[----:B----4-:R-:W-:-:S04]  /*03e0*/  FADD R0, R0, R13 ;  /* 0x0000000d00007221 */ /* 0x010fc80000000000 */
[----:B-----5:R-:W-:-:S04]  /*03f0*/  FADD R0, R0, R15 ;  /* 0x0000000f00007221 */ /* 0x020fc80000000000 */
[----:B------:R-:W-:-:S05]  /*0400*/  FMUL R5, R0, 0.20000000298023223877 ;  /* 0x3e4ccccd00057820 */ /* 0x000fca0000400000 */
[----:B------:R-:W-:Y:S01]  /*0410*/  STG.E desc[UR6][R2.64], R5 ;  /* 0x0000000502007986 */ /* 0x000fe2000c101906 */
[----:B------:R-:W-:Y:S05]  /*0420*/  EXIT ;  /* 0x000000000000794d */ /* 0x000fea0003800000 */
.L_x_7:
        /* <DEDUP_REMOVED lines=13> */
.L_x_9:


//--------------------- .nv.shared._ZN3cub18CUB_300001_SM_10006detail11EmptyKernelIvEEvv --------------------------
	.section	.nv.shared._ZN3cub18CUB_300001_SM_10006detail11EmptyKernelIvEEvv,"aw",@nobits
	.sectionflags	@""
	.align	16
	.zero		1024


//--------------------- .nv.shared.reserved.0     --------------------------
	.section	.nv.shared.reserved.0,"aw",@nobits
	.weak		__nv_reservedSMEM_offset_0_alias
	.size		__nv_reservedSMEM_offset_0_alias, 0, 64
	.other		__nv_reservedSMEM_offset_0_alias,@"STO_CUDA_RESERVED_SHARED STV_DEFAULT"
__nv_reservedSMEM_offset_0_alias:
	.zero		0
	.zero		64


//--------------------- .nv.global                --------------------------
	.section	.nv.global,"aw",@nobits
.nv.global:
	.type		_ZN34_INTERNAL_ee048bf9_4_k_cu_a41c281f6thrust24THRUST_300001_SM_1000_NS3seqE,@object
	.size		_ZN34_INTERNAL_ee048bf9_4_k_cu_a41c281f6thrust24THRUST_300001_SM_1000_NS3seqE,(_ZN34_INTERNAL_ee048bf9_4_k_cu_a41c281f4cuda3std3__48in_placeE - _ZN34_INTERNAL_ee048bf9_4_k_cu_a41c281f6thrust24THRUST_300001_SM_1000_NS3seqE)
_ZN34_INTERNAL_ee048bf9_4_k_cu_a41c281f6thrust24THRUST_300001_SM_1000_NS3seqE:
	.zero		1
	.type		_ZN34_INTERNAL_ee048bf9_4_k_cu_a41c281f4cuda3std3__48in_placeE,@object
	.size		_ZN34_INTERNAL_ee048bf9_4_k_cu_a41c281f4cuda3std3__48in_placeE,(_ZN34_INTERNAL_ee048bf9_4_k_cu_a41c281f4cuda3std6ranges3__45__cpo4sizeE - _ZN34_INTERNAL_ee048bf9_4_k_cu_a41c281f4cuda3std3__48in_placeE)
_ZN34_INTERNAL_ee048bf9_4_k_cu_a41c281f4cuda3std3__48in_placeE:
	.zero		1
	.type		_ZN34_INTERNAL_ee048bf9_4_k_cu_a41c281f4cuda3std6ranges3__45__cpo4sizeE,@object
	.size		_ZN34_INTERNAL_ee048bf9_4_k_cu_a41c281f4cuda3std6ranges3__45__cpo4sizeE,(_ZN34_INTERNAL_ee048bf9_4_k_cu_a41c281f6thrust24THRUST_300001_SM_1000_NS12placeholders2_3E - _ZN34_INTERNAL_ee048bf9_4_k_cu_a41c281f4cuda3std6ranges3__45__cpo4sizeE)
_ZN34_INTERNAL_ee048bf9_4_k_cu_a41c281f4cuda3std6ranges3__45__cpo4sizeE:
	.zero		1
	.type		_ZN34_INTERNAL_ee048bf9_4_k_cu_a41c281f6thrust24THRUST_300001_SM_1000_NS12placeholders2_3E,@object
	.size		_ZN34_INTERNAL_ee048bf9_4_k_cu_a41c281f6thrust24THRUST_300001_SM_1000_NS12placeholders2_3E,(_ZN34_INTERNAL_ee048bf9_4_k_cu_a41c281f4cuda3std3__45__cpo6cbeginE - _ZN34_INTERNAL_ee048bf9_4_k_cu_a41c281f6thrust24THRUST_300001_SM_1000_NS12placeholders2_3E)
_ZN34_INTERNAL_ee048bf9_4_k_cu_a41c281f6thrust24THRUST_300001_SM_1000_NS12placeholders2_3E:
	.zero		1
	.type		_ZN34_INTERNAL_ee048bf9_4_k_cu_a41c281f4cuda3std3__45__cpo6cbeginE,@object
	.size		_ZN34_INTERNAL_ee048bf9_4_k_cu_a41c281f4cuda3std3__45__cpo6cbeginE,(_ZN34_INTERNAL_ee048bf9_4_k_cu_a41c281f4cuda3std6ranges3__45__cpo6cbeginE - _ZN34_INTERNAL_ee048bf9_4_k_cu_a41c281f4cuda3std3__45__cpo6cbeginE)
_ZN34_INTERNAL_ee048bf9_4_k_cu_a41c281f4cuda3std3__45__cpo6cbeginE:
	.zero		1
	.type		_ZN34_INTERNAL_ee048bf9_4_k_cu_a41c281f4cuda3std6ranges3__45__cpo6cbeginE,@object
	.size		_ZN34_INTERNAL_ee048bf9_4_k_cu_a41c281f4cuda3std6ranges3__45__cpo6cbeginE,(_ZN34_INTERNAL_ee048bf9_4_k_cu_a41c281f6thrust24THRUST_300001_SM_1000_NS12placeholders2_7E - _ZN34_INTERNAL_ee048bf9_4_k_cu_a41c281f4cuda3std6ranges3__45__cpo6cbeginE)
_ZN34_INTERNAL_ee048bf9_4_k_cu_a41c281f4cuda3std6ranges3__45__cpo6cbeginE:
	.zero		1
	.type		_ZN34_INTERNAL_ee048bf9_4_k_cu_a41c281f6thrust24THRUST_300001_SM_1000_NS12placeholders2_7E,@object
	.size		_ZN34_INTERNAL_ee048bf9_4_k_cu_a41c281f6thrust24THRUST_300001_SM_1000_NS12placeholders2_7E,(_ZN34_INTERNAL_ee048bf9_4_k_cu_a41c281f4cuda3std3__45__cpo7crbeginE - _ZN34_INTERNAL_ee048bf9_4_k_cu_a41c281f6thrust24THRUST_300001_SM_1000_NS12placeholders2_7E)
_ZN34_INTERNAL_ee048bf9_4_k_cu_a41c281f6thrust24THRUST_300001_SM_1000_NS12placeholders2_7E:
	.zero		1
	.type		_ZN34_INTERNAL_ee048bf9_4_k_cu_a41c281f4cuda3std3__45__cpo7crbeginE,@object
	.size		_ZN34_INTERNAL_ee048bf9_4_k_cu_a41c281f4cuda3std3__45__cpo7crbeginE,(_ZN34_INTERNAL_ee048bf9_4_k_cu_a41c281f4cuda3std6ranges3__45__cpo4nextE - _ZN34_INTERNAL_ee048bf9_4_k_cu_a41c281f4cuda3std3__45__cpo7crbeginE)
_ZN34_INTERNAL_ee048bf9_4_k_cu_a41c281f4cuda3std3__45__cpo7crbeginE:
	.zero		1
	.type		_ZN34_INTERNAL_ee048bf9_4_k_cu_a41c281f4cuda3std6ranges3__45__cpo4nextE,@object
	.size		_ZN34_INTERNAL_ee048bf9_4_k_cu_a41c281f4cuda3std6ranges3__45__cpo4nextE,(_ZN34_INTERNAL_ee048bf9_4_k_cu_a41c281f4cuda3std6ranges3__45__cpo4swapE - _ZN34_INTERNAL_ee048bf9_4_k_cu_a41c281f4cuda3std6ranges3__45__cpo4nextE)
_ZN34_INTERNAL_ee048bf9_4_k_cu_a41c281f4cuda3std6ranges3__45__cpo4nextE:
	.zero		1
	.type		_ZN34_INTERNAL_ee048bf9_4_k_cu_a41c281f4cuda3std6ranges3__45__cpo4swapE,@object
	.size		_ZN34_INTERNAL_ee048bf9_4_k_cu_a41c281f4cuda3std6ranges3__45__cpo4swapE,(_ZN34_INTERNAL_ee048bf9_4_k_cu_a41c281f6thrust24THRUST_300001_SM_1000_NS8cuda_cub10par_nosyncE - _ZN34_INTERNAL_ee048bf9_4_k_cu_a41c281f4cuda3std6ranges3__45__cpo4swapE)
_ZN34_INTERNAL_ee048bf9_4_k_cu_a41c281f4cuda3std6ranges3__45__cpo4swapE:
	.zero		1
	.type		_ZN34_INTERNAL_ee048bf9_4_k_cu_a41c281f6thrust24THRUST_300001_SM_1000_NS8cuda_cub10par_nosyncE,@object
	.size		_ZN34_INTERNAL_ee048bf9_4_k_cu_a41c281f6thrust24THRUST_300001_SM_1000_NS8cuda_cub10par_nosyncE,(_ZN34_INTERNAL_ee048bf9_4_k_cu_a41c281f6thrust24THRUST_300001_SM_1000_NS12placeholders2_9E - _ZN34_INTERNAL_ee048bf9_4_k_cu_a41c281f6thrust24THRUST_300001_SM_1000_NS8cuda_cub10par_nosyncE)
_ZN34_INTERNAL_ee048bf9_4_k_cu_a41c281f6thrust24THRUST_300001_SM_1000_NS8cuda_cub10par_nosyncE:
	.zero		1
	.type		_ZN34_INTERNAL_ee048bf9_4_k_cu_a41c281f6thrust24THRUST_300001_SM_1000_NS12placeholders2_9E,@object
	.size		_ZN34_INTERNAL_ee048bf9_4_k_cu_a41c281f6thrust24THRUST_300001_SM_1000_NS12placeholders2_9E,(_ZN34_INTERNAL_ee048bf9_4_k_cu_a41c281f4cuda3std3__436_GLOBAL__N__ee048bf9_4_k_cu_a41c281f6ignoreE - _ZN34_INTERNAL_ee048bf9_4_k_cu_a41c281f6thrust24THRUST_300001_SM_1000_NS12placeholders2_9E)
_ZN34_INTERNAL_ee048bf9_4_k_cu_a41c281f6thrust24THRUST_300001_SM_1000_NS12placeholders2_9E:
	.zero		1
	.type		_ZN34_INTERNAL_ee048bf9_4_k_cu_a41c281f4cuda3std3__436_GLOBAL__N__ee048bf9_4_k_cu_a41c281f6ignoreE,@object
	.size		_ZN34_INTERNAL_ee048bf9_4_k_cu_a41c281f4cuda3std3__436_GLOBAL__N__ee048bf9_4_k_cu_a41c281f6ignoreE,(_ZN34_INTERNAL_ee048bf9_4_k_cu_a41c281f4cuda3std6ranges3__45__cpo4dataE - _ZN34_INTERNAL_ee048bf9_4_k_cu_a41c281f4cuda3std3__436_GLOBAL__N__ee048bf9_4_k_cu_a41c281f6ignoreE)
_ZN34_INTERNAL_ee048bf9_4_k_cu_a41c281f4cuda3std3__436_GLOBAL__N__ee048bf9_4_k_cu_a41c281f6ignoreE:
	.zero		1
	.type		_ZN34_INTERNAL_ee048bf9_4_k_cu_a41c281f4cuda3std6ranges3__45__cpo4dataE,@object
	.size		_ZN34_INTERNAL_ee048bf9_4_k_cu_a41c281f4cuda3std6ranges3__45__cpo4dataE,(_ZN34_INTERNAL_ee048bf9_4_k_cu_a41c281f6thrust24THRUST_300001_SM_1000_NS12placeholders2_1E - _ZN34_INTERNAL_ee048bf9_4_k_cu_a41c281f4cuda3std6ranges3__45__cpo4dataE)
_ZN34_INTERNAL_ee048bf9_4_k_cu_a41c281f4cuda3std6ranges3__45__cpo4dataE:
	.zero		1
	.type		_ZN34_INTERNAL_ee048bf9_4_k_cu_a41c281f6thrust24THRUST_300001_SM_1000_NS12placeholders2_1E,@object
	.size		_ZN34_INTERNAL_ee048bf9_4_k_cu_a41c281f6thrust24THRUST_300001_SM_1000_NS12placeholders2_1E,(_ZN34_INTERNAL_ee048bf9_4_k_cu_a41c281f4cuda3std3__45__cpo5beginE - _ZN34_INTERNAL_ee048bf9_4_k_cu_a41c281f6thrust24THRUST_300001_SM_1000_NS12placeholders2_1E)
_ZN34_INTERNAL_ee048bf9_4_k_cu_a41c281f6thrust24THRUST_300001_SM_1000_NS12placeholders2_1E:
	.zero		1
	.type		_ZN34_INTERNAL_ee048bf9_4_k_cu_a41c281f4cuda3std3__45__cpo5beginE,@object
	.size		_ZN34_INTERNAL_ee048bf9_4_k_cu_a41c281f4cuda3std3__45__cpo5beginE,(_ZN34_INTERNAL_ee048bf9_4_k_cu_a41c281f4cuda3std6ranges3__45__cpo5beginE - _ZN34_INTERNAL_ee048bf9_4_k_cu_a41c281f4cuda3std3__45__cpo5beginE)
_ZN34_INTERNAL_ee048bf9_4_k_cu_a41c281f4cuda3std3__45__cpo5beginE:
	.zero		1
	.type		_ZN34_INTERNAL_ee048bf9_4_k_cu_a41c281f4cuda3std6ranges3__45__cpo5beginE,@object
	.size		_ZN34_INTERNAL_ee048bf9_4_k_cu_a41c281f4cuda3std6ranges3__45__cpo5beginE,(_ZN34_INTERNAL_ee048bf9_4_k_cu_a41c281f6thrust24THRUST_300001_SM_1000_NS12placeholders2_5E - _ZN34_INTERNAL_ee048bf9_4_k_cu_a41c281f4cuda3std6ranges3__45__cpo5beginE)
_ZN34_INTERNAL_ee048bf9_4_k_cu_a41c281f4cuda3std6ranges3__45__cpo5beginE:
	.zero		1
	.type		_ZN34_INTERNAL_ee048bf9_4_k_cu_a41c281f6thrust24THRUST_300001_SM_1000_NS12placeholders2_5E,@object
	.size		_ZN34_INTERNAL_ee048bf9_4_k_cu_a41c281f6thrust24THRUST_300001_SM_1000_NS12placeholders2_5E,(_ZN34_INTERNAL_ee048bf9_4_k_cu_a41c281f4cuda3std3__45__cpo6rbeginE - _ZN34_INTERNAL_ee048bf9_4_k_cu_a41c281f6thrust24THRUST_300001_SM_1000_NS12placeholders2_5E)
_ZN34_INTERNAL_ee048bf9_4_k_cu_a41c281f6thrust24THRUST_300001_SM_1000_NS12placeholders2_5E:
	.zero		1
	.type		_ZN34_INTERNAL_ee048bf9_4_k_cu_a41c281f4cuda3std3__45__cpo6rbeginE,@object
	.size		_ZN34_INTERNAL_ee048bf9_4_k_cu_a41c281f4cuda3std3__45__cpo6rbeginE,(_ZN34_INTERNAL_ee048bf9_4_k_cu_a41c281f4cuda3std6ranges3__45__cpo7advanceE - _ZN34_INTERNAL_ee048bf9_4_k_cu_a41c281f4cuda3std3__45__cpo6rbeginE)
_ZN34_INTERNAL_ee048bf9_4_k_cu_a41c281f4cuda3std3__45__cpo6rbeginE:
	.zero		1
	.type		_ZN34_INTERNAL_ee048bf9_4_k_cu_a41c281f4cuda3std6ranges3__45__cpo7advanceE,@object
	.size		_ZN34_INTERNAL_ee048bf9_4_k_cu_a41c281f4cuda3std6ranges3__45__cpo7advanceE,(_ZN34_INTERNAL_ee048bf9_4_k_cu_a41c281f4cuda3std3__47nulloptE - _ZN34_INTERNAL_ee048bf9_4_k_cu_a41c281f4cuda3std6ranges3__45__cpo7advanceE)
_ZN34_INTERNAL_ee048bf9_4_k_cu_a41c281f4cuda3std6ranges3__45__cpo7advanceE:
	.zero		1
	.type		_ZN34_INTERNAL_ee048bf9_4_k_cu_a41c281f4cuda3std3__47nulloptE,@object
	.size		_ZN34_INTERNAL_ee048bf9_4_k_cu_a41c281f4cuda3std3__47nulloptE,(_ZN34_INTERNAL_ee048bf9_4_k_cu_a41c281f4cuda3std6ranges3__45__cpo8distanceE - _ZN34_INTERNAL_ee048bf9_4_k_cu_a41c281f4cuda3std3__47nulloptE)
_ZN34_INTERNAL_ee048bf9_4_k_cu_a41c281f4cuda3std3__47nulloptE:
	.zero		1
	.type		_ZN34_INTERNAL_ee048bf9_4_k_cu_a41c281f4cuda3std6ranges3__45__cpo8distanceE,@object
	.size		_ZN34_INTERNAL_ee048bf9_4_k_cu_a41c281f4cuda3std6ranges3__45__cpo8distanceE,(_ZN34_INTERNAL_ee048bf9_4_k_cu_a41c281f6thrust24THRUST_300001_SM_1000_NS12placeholders3_10E - _ZN34_INTERNAL_ee048bf9_4_k_cu_a41c281f4cuda3std6ranges3__45__cpo8distanceE)
_ZN34_INTERNAL_ee048bf9_4_k_cu_a41c281f4cuda3std6ranges3__45__cpo8distanceE:
	.zero		1
	.type		_ZN34_INTERNAL_ee048bf9_4_k_cu_a41c281f6thrust24THRUST_300001_SM_1000_NS12placeholders3_10E,@object
	.size		_ZN34_INTERNAL_ee048bf9_4_k_cu_a41c281f6thrust24THRUST_300001_SM_1000_NS12placeholders3_10E,(_ZN34_INTERNAL_ee048bf9_4_k_cu_a41c281f4cuda3std3__419piecewise_constructE - _ZN34_INTERNAL_ee048bf9_4_k_cu_a41c281f6thrust24THRUST_300001_SM_1000_NS12placeholders3_10E)
_ZN34_INTERNAL_ee048bf9_4_k_cu_a41c281f6thrust24THRUST_300001_SM_1000_NS12placeholders3_10E:
	.zero		1
	.type		_ZN34_INTERNAL_ee048bf9_4_k_cu_a41c281f4cuda3std3__419piecewise_constructE,@object
	.size		_ZN34_INTERNAL_ee048bf9_4_k_cu_a41c281f4cuda3std3__419piecewise_constructE,(_ZN34_INTERNAL_ee048bf9_4_k_cu_a41c281f4cuda3std6ranges3__45__cpo5cdataE - _ZN34_INTERNAL_ee048bf9_4_k_cu_a41c281f4cuda3std3__419piecewise_constructE)
_ZN34_INTERNAL_ee048bf9_4_k_cu_a41c281f4cuda3std3__419piecewise_constructE:
	.zero		1
	.type		_ZN34_INTERNAL_ee048bf9_4_k_cu_a41c281f4cuda3std6ranges3__45__cpo5cdataE,@object
	.size		_ZN34_INTERNAL_ee048bf9_4_k_cu_a41c281f4cuda3std6ranges3__45__cpo5cdataE,(_ZN34_INTERNAL_ee048bf9_4_k_cu_a41c281f6thrust24THRUST_300001_SM_1000_NS12placeholders2_2E - _ZN34_INTERNAL_ee048bf9_4_k_cu_a41c281f4cuda3std6ranges3__45__cpo5cdataE)
_ZN34_INTERNAL_ee048bf9_4_k_cu_a41c281f4cuda3std6ranges3__45__cpo5cdataE:
	.zero		1
	.type		_ZN34_INTERNAL_ee048bf9_4_k_cu_a41c281f6thrust24THRUST_300001_SM_1000_NS12placeholders2_2E,@object
	.size		_ZN34_INTERNAL_ee048bf9_4_k_cu_a41c281f6thrust24THRUST_300001_SM_1000_NS12placeholders2_2E,(_ZN34_INTERNAL_ee048bf9_4_k_cu_a41c281f4cuda3std3__45__cpo3endE - _ZN34_INTERNAL_ee048bf9_4_k_cu_a41c281f6thrust24THRUST_300001_SM_1000_NS12placeholders2_2E)
_ZN34_INTERNAL_ee048bf9_4_k_cu_a41c281f6thrust24THRUST_300001_SM_1000_NS12placeholders2_2E:
	.zero		1
	.type		_ZN34_INTERNAL_ee048bf9_4_k_cu_a41c281f4cuda3std3__45__cpo3endE,@object
	.size		_ZN34_INTERNAL_ee048bf9_4_k_cu_a41c281f4cuda3std3__45__cpo3endE,(_ZN34_INTERNAL_ee048bf9_4_k_cu_a41c281f4cuda3std6ranges3__45__cpo3endE - _ZN34_INTERNAL_ee048bf9_4_k_cu_a41c281f4cuda3std3__45__cpo3endE)
_ZN34_INTERNAL_ee048bf9_4_k_cu_a41c281f4cuda3std3__45__cpo3endE:
	.zero		1
	.type		_ZN34_INTERNAL_ee048bf9_4_k_cu_a41c281f4cuda3std6ranges3__45__cpo3endE,@object
	.size		_ZN34_INTERNAL_ee048bf9_4_k_cu_a41c281f4cuda3std6ranges3__45__cpo3endE,(_ZN34_INTERNAL_ee048bf9_4_k_cu_a41c281f6thrust24THRUST_300001_SM_1000_NS12placeholders2_6E - _ZN34_INTERNAL_ee048bf9_4_k_cu_a41c281f4cuda3std6ranges3__45__cpo3endE)
_ZN34_INTERNAL_ee048bf9_4_k_cu_a41c281f4cuda3std6ranges3__45__cpo3endE:
	.zero		1
	.type		_ZN34_INTERNAL_ee048bf9_4_k_cu_a41c281f6thrust24THRUST_300001_SM_1000_NS12placeholders2_6E,@object
	.size		_ZN34_INTERNAL_ee048bf9_4_k_cu_a41c281f6thrust24THRUST_300001_SM_1000_NS12placeholders2_6E,(_ZN34_INTERNAL_ee048bf9_4_k_cu_a41c281f4cuda3std3__45__cpo4rendE - _ZN34_INTERNAL_ee048bf9_4_k_cu_a41c281f6thrust24THRUST_300001_SM_1000_NS12placeholders2_6E)
_ZN34_INTERNAL_ee048bf9_4_k_cu_a41c281f6thrust24THRUST_300001_SM_1000_NS12placeholders2_6E:
	.zero		1
	.type		_ZN34_INTERNAL_ee048bf9_4_k_cu_a41c281f4cuda3std3__45__cpo4rendE,@object
	.size		_ZN34_INTERNAL_ee048bf9_4_k_cu_a41c281f4cuda3std3__45__cpo4rendE,(_ZN34_INTERNAL_ee048bf9_4_k_cu_a41c281f4cuda3std6ranges3__45__cpo9iter_swapE - _ZN34_INTERNAL_ee048bf9_4_k_cu_a41c281f4cuda3std3__45__cpo4rendE)
_ZN34_INTERNAL_ee048bf9_4_k_cu_a41c281f4cuda3std3__45__cpo4rendE:
	.zero		1
	.type		_ZN34_INTERNAL_ee048bf9_4_k_cu_a41c281f4cuda3std6ranges3__45__cpo9iter_swapE,@object
	.size		_ZN34_INTERNAL_ee048bf9_4_k_cu_a41c281f4cuda3std6ranges3__45__cpo9iter_swapE,(_ZN34_INTERNAL_ee048bf9_4_k_cu_a41c281f4cuda3std3__48unexpectE - _ZN34_INTERNAL_ee048bf9_4_k_cu_a41c281f4cuda3std6ranges3__45__cpo9iter_swapE)
_ZN34_INTERNAL_ee048bf9_4_k_cu_a41c281f4cuda3std6ranges3__45__cpo9iter_swapE:
	.zero		1
	.type		_ZN34_INTERNAL_ee048bf9_4_k_cu_a41c281f4cuda3std3__48unexpectE,@object
	.size		_ZN34_INTERNAL_ee048bf9_4_k_cu_a41c281f4cuda3std3__48unexpectE,(_ZN34_INTERNAL_ee048bf9_4_k_cu_a41c281f6thrust24THRUST_300001_SM_1000_NS8cuda_cub3parE - _ZN34_INTERNAL_ee048bf9_4_k_cu_a41c281f4cuda3std3__48unexpectE)
_ZN34_INTERNAL_ee048bf9_4_k_cu_a41c281f4cuda3std3__48unexpectE:
	.zero		1
	.type		_ZN34_INTERNAL_ee048bf9_4_k_cu_a41c281f6thrust24THRUST_300001_SM_1000_NS8cuda_cub3parE,@object
	.size		_ZN34_INTERNAL_ee048bf9_4_k_cu_a41c281f6thrust24THRUST_300001_SM_1000_NS8cuda_cub3parE,(_ZN34_INTERNAL_ee048bf9_4_k_cu_a41c281f6thrust24THRUST_300001_SM_1000_NS12placeholders2_4E - _ZN34_INTERNAL_ee048bf9_4_k_cu_a41c281f6thrust24THRUST_300001_SM_1000_NS8cuda_cub3parE)
_ZN34_INTERNAL_ee048bf9_4_k_cu_a41c281f6thrust24THRUST_300001_SM_1000_NS8cuda_cub3parE:
	.zero		1
	.type		_ZN34_INTERNAL_ee048bf9_4_k_cu_a41c281f6thrust24THRUST_300001_SM_1000_NS12placeholders2_4E,@object
	.size		_ZN34_INTERNAL_ee048bf9_4_k_cu_a41c281f6thrust24THRUST_300001_SM_1000_NS12placeholders2_4E,(_ZN34_INTERNAL_ee048bf9_4_k_cu_a41c281f4cuda3std3__45__cpo4cendE - _ZN34_INTERNAL_ee048bf9_4_k_cu_a41c281f6thrust24THRUST_300001_SM_1000_NS12placeholders2_4E)
_ZN34_INTERNAL_ee048bf9_4_k_cu_a41c281f6thrust24THRUST_300001_SM_1000_NS12placeholders2_4E:
	.zero		1
	.type		_ZN34_INTERNAL_ee048bf9_4_k_cu_a41c281f4cuda3std3__45__cpo4cendE,@object
	.size		_ZN34_INTERNAL_ee048bf9_4_k_cu_a41c281f4cuda3std3__45__cpo4cendE,(_ZN34_INTERNAL_ee048bf9_4_k_cu_a41c281f4cuda3std6ranges3__45__cpo4cendE - _ZN34_INTERNAL_ee048bf9_4_k_cu_a41c281f4cuda3std3__45__cpo4cendE)
_ZN34_INTERNAL_ee048bf9_4_k_cu_a41c281f4cuda3std3__45__cpo4cendE:
	.zero		1
	.type		_ZN34_INTERNAL_ee048bf9_4_k_cu_a41c281f4cuda3std6ranges3__45__cpo4cendE,@object
	.size		_ZN34_INTERNAL_ee048bf9_4_k_cu_a41c281f4cuda3std6ranges3__45__cpo4cendE,(_ZN34_INTERNAL_ee048bf9_4_k_cu_a41c281f4cuda3std3__420unreachable_sentinelE - _ZN34_INTERNAL_ee048bf9_4_k_cu_a41c281f4cuda3std6ranges3__45__cpo4cendE)
_ZN34_INTERNAL_ee048bf9_4_k_cu_a41c281f4cuda3std6ranges3__45__cpo4cendE:
	.zero		1
	.type		_ZN34_INTERNAL_ee048bf9_4_k_cu_a41c281f4cuda3std3__420unreachable_sentinelE,@object
	.size		_ZN34_INTERNAL_ee048bf9_4_k_cu_a41c281f4cuda3std3__420unreachable_sentinelE,(_ZN34_INTERNAL_ee048bf9_4_k_cu_a41c281f4cuda3std6ranges3__45__cpo5ssizeE - _ZN34_INTERNAL_ee048bf9_4_k_cu_a41c281f4cuda3std3__420unreachable_sentinelE)
_ZN34_INTERNAL_ee048bf9_4_k_cu_a41c281f4cuda3std3__420unreachable_sentinelE:
	.zero		1
	.type		_ZN34_INTERNAL_ee048bf9_4_k_cu_a41c281f4cuda3std6ranges3__45__cpo5ssizeE,@object
	.size		_ZN34_INTERNAL_ee048bf9_4_k_cu_a41c281f4cuda3std6ranges3__45__cpo5ssizeE,(_ZN34_INTERNAL_ee048bf9_4_k_cu_a41c281f6thrust24THRUST_300001_SM_1000_NS12placeholders2_8E - _ZN34_INTERNAL_ee048bf9_4_k_cu_a41c281f4cuda3std6ranges3__45__cpo5ssizeE)
_ZN34_INTERNAL_ee048bf9_4_k_cu_a41c281f4cuda3std6ranges3__45__cpo5ssizeE:
	.zero		1
	.type		_ZN34_INTERNAL_ee048bf9_4_k_cu_a41c281f6thrust24THRUST_300001_SM_1000_NS12placeholders2_8E,@object
	.size		_ZN34_INTERNAL_ee048bf9_4_k_cu_a41c281f6thrust24THRUST_300001_SM_1000_NS12placeholders2_8E,(_ZN34_INTERNAL_ee048bf9_4_k_cu_a41c281f4cuda3std3__45__cpo5crendE - _ZN34_INTERNAL_ee048bf9_4_k_cu_a41c281f6thrust24THRUST_300001_SM_1000_NS12placeholders2_8E)
_ZN34_INTERNAL_ee048bf9_4_k_cu_a41c281f6thrust24THRUST_300001_SM_1000_NS12placeholders2_8E:
	.zero		1
	.type		_ZN34_INTERNAL_ee048bf9_4_k_cu_a41c281f4cuda3std3__45__cpo5crendE,@object
	.size		_ZN34_INTERNAL_ee048bf9_4_k_cu_a41c281f4cuda3std3__45__cpo5crendE,(_ZN34_INTERNAL_ee048bf9_4_k_cu_a41c281f4cuda3std6ranges3__45__cpo4prevE - _ZN34_INTERNAL_ee048bf9_4_k_cu_a41c281f4cuda3std3__45__cpo5crendE)
_ZN34_INTERNAL_ee048bf9_4_k_cu_a41c281f4cuda3std3__45__cpo5crendE:
	.zero		1
	.type		_ZN34_INTERNAL_ee048bf9_4_k_cu_a41c281f4cuda3std6ranges3__45__cpo4prevE,@object
	.size		_ZN34_INTERNAL_ee048bf9_4_k_cu_a41c281f4cuda3std6ranges3__45__cpo4prevE,(_ZN34_INTERNAL_ee048bf9_4_k_cu_a41c281f4cuda3std6ranges3__45__cpo9iter_moveE - _ZN34_INTERNAL_ee048bf9_4_k_cu_a41c281f4cuda3std6ranges3__45__cpo4prevE)
_ZN34_INTERNAL_ee048bf9_4_k_cu_a41c281f4cuda3std6ranges3__45__cpo4prevE:
	.zero		1
	.type		_ZN34_INTERNAL_ee048bf9_4_k_cu_a41c281f4cuda3std6ranges3__45__cpo9iter_moveE,@object
	.size		_ZN34_INTERNAL_ee048bf9_4_k_cu_a41c281f4cuda3std6ranges3__45__cpo9iter_moveE,(_ZN34_INTERNAL_ee048bf9_4_k_cu_a41c281f6thrust24THRUST_300001_SM_1000_NS6system6detail10sequential3seqE - _ZN34_INTERNAL_ee048bf9_4_k_cu_a41c281f4cuda3std6ranges3__45__cpo9iter_moveE)
_ZN34_INTERNAL_ee048bf9_4_k_cu_a41c281f4cuda3std6ranges3__45__cpo9iter_moveE:
	.zero		1
	.type		_ZN34_INTERNAL_ee048bf9_4_k_cu_a41c281f6thrust24THRUST_300001_SM_1000_NS6system6detail10sequential3seqE,@object
	.size		_ZN34_INTERNAL_ee048bf9_4_k_cu_a41c281f6thrust24THRUST_300001_SM_1000_NS6system6detail10sequential3seqE,(.L_31 - _ZN34_INTERNAL_ee048bf9_4_k_cu_a41c281f6thrust24THRUST_300001_SM_1000_NS6system6detail10sequential3seqE)
_ZN34_INTERNAL_ee048bf9_4_k_cu_a41c281f6thrust24THRUST_300001_SM_1000_NS6system6detail10sequential3seqE:
	.zero		1
.L_31:


//--------------------- .nv.shared._Z10fivePoint3N6thrust24THRUST_300001_SM_1000_NS10device_ptrIKfEENS1_IfEEii --------------------------
	.section	.nv.shared._Z10fivePoint3N6thrust24THRUST_300001_SM_1000_NS10device_ptrIKfEENS1_IfEEii,"aw",@nobits
	.sectionflags	@""
	.align	16
	.zero		1024


//--------------------- .nv.constant0._ZN3cub18CUB_300001_SM_10006detail11EmptyKernelIvEEvv --------------------------
	.section	.nv.constant0._ZN3cub18CUB_300001_SM_10006detail11EmptyKernelIvEEvv,"a",@progbits
	.sectionflags	@""
	.align	4
.nv.constant0._ZN3cub18CUB_300001_SM_10006detail11EmptyKernelIvEEvv:
	.zero		896


//--------------------- .nv.constant0._Z10fivePoint3N6thrust24THRUST_300001_SM_1000_NS10device_ptrIKfEENS1_IfEEii --------------------------
	.section	.nv.constant0._Z10fivePoint3N6thrust24THRUST_300001_SM_1000_NS10device_ptrIKfEENS1_IfEEii,"a",@progbits
	.sectionflags	@""
	.align	4
.nv.constant0._Z10fivePoint3N6thrust24THRUST_300001_SM_1000_NS10device_ptrIKfEENS1_IfEEii:
	.zero		920


//--------------------- SYMBOLS --------------------------

	.type		.nv.reservedSmem.offset0,@object
	.size		.nv.reservedSmem.offset0,0x4
	.type		.nv.reservedSmem.cap,@object
	.size		.nv.reservedSmem.cap,0x4
